//
// Generated by NVIDIA NVVM Compiler
//
// Compiler Build ID: CL-36424714
// Cuda compilation tools, release 13.0, V13.0.88
// Based on NVVM 20.0.0
//

.version 9.0
.target sm_100
.address_size 64

	// .globl	_Z17add_matrix_kernalPfS_S_

.visible .entry _Z17add_matrix_kernalPfS_S_(
	.param .u64 .ptr .align 1 _Z17add_matrix_kernalPfS_S__param_0,
	.param .u64 .ptr .align 1 _Z17add_matrix_kernalPfS_S__param_1,
	.param .u64 .ptr .align 1 _Z17add_matrix_kernalPfS_S__param_2
)
{
	.reg .pred 	%p<4>;
	.reg .b32 	%r<10>;
	.reg .b32 	%f<4>;
	.reg .b64 	%rd<11>;

	ld.param.u64 	%rd1, [_Z17add_matrix_kernalPfS_S__param_0];
	ld.param.u64 	%rd2, [_Z17add_matrix_kernalPfS_S__param_1];
	ld.param.u64 	%rd3, [_Z17add_matrix_kernalPfS_S__param_2];
	mov.u32 	%r3, %ctaid.y;
	mov.u32 	%r4, %ntid.y;
	mov.u32 	%r5, %tid.y;
	mad.lo.s32 	%r1, %r3, %r4, %r5;
	mov.u32 	%r6, %ctaid.x;
	mov.u32 	%r7, %ntid.x;
	mov.u32 	%r8, %tid.x;
	mad.lo.s32 	%r2, %r6, %r7, %r8;
	setp.gt.u32 	%p1, %r1, 99;
	setp.gt.s32 	%p2, %r2, 99;
	or.pred  	%p3, %p1, %p2;
	@%p3 bra 	$L__BB0_2;
	cvta.to.global.u64 	%rd4, %rd1;
	cvta.to.global.u64 	%rd5, %rd2;
	cvta.to.global.u64 	%rd6, %rd3;
	mad.lo.s32 	%r9, %r1, 100, %r2;
	mul.wide.s32 	%rd7, %r9, 4;
	add.s64 	%rd8, %rd4, %rd7;
	ld.global.f32 	%f1, [%rd8];
	add.s64 	%rd9, %rd5, %rd7;
	ld.global.f32 	%f2, [%rd9];
	add.f32 	%f3, %f1, %f2;
	add.s64 	%rd10, %rd6, %rd7;
	st.global.f32 	[%rd10], %f3;
$L__BB0_2:
	ret;

}


// ===== COMPILED SASS (sm_100) =====

	.target	sm_100

	.elftype	@"ET_EXEC"


//--------------------- .note.nv.tkinfo           --------------------------
	.section	.note.nv.tkinfo,"",@"SHT_NOTE"
	.sectionflags	@"SHF_NOTE_NV_TKINFO"
	.tkinfo
        /*0018*/ 	.word	0x00000002
        /*0030*/ 	.string	""
        /*0030*/ 	.string	"ptxas"
        /*0030*/ 	.string	"Cuda compilation tools, release 13.0, V13.0.88"
        /*0030*/ 	.string	"Build cuda_13.0.r13.0/compiler.36424714_0"
        /*0030*/ 	.string	"-arch sm_100 -m 64 "



//--------------------- .note.nv.cuinfo           --------------------------
	.section	.note.nv.cuinfo,"",@"SHT_NOTE"
	.sectionflags	@"SHF_NOTE_NV_CUINFO"
        /*0018*/ 	.short	0x0002
        /*001a*/ 	.short	0x0064
        /*001c*/ 	.short	0x0082
	.zero		2


//--------------------- .nv.info                  --------------------------
	.section	.nv.info,"",@"SHT_CUDA_INFO"
	.align	4


	//----- nvinfo : EIATTR_REGCOUNT
	.align		4
        /*0000*/ 	.byte	0x04, 0x2f
        /*0002*/ 	.short	(.L_1 - .L_0)
	.align		4
.L_0:
        /*0004*/ 	.word	index@(_Z17add_matrix_kernalPfS_S_)
        /*0008*/ 	.word	0x0000000c


	//----- nvinfo : EIATTR_FRAME_SIZE
	.align		4
.L_1:
        /*000c*/ 	.byte	0x04, 0x11
        /*000e*/ 	.short	(.L_3 - .L_2)
	.align		4
.L_2:
        /*0010*/ 	.word	index@(_Z17add_matrix_kernalPfS_S_)
        /*0014*/ 	.word	0x00000000


	//----- nvinfo : EIATTR_MIN_STACK_SIZE
	.align		4
.L_3:
        /*0018*/ 	.byte	0x04, 0x12
        /*001a*/ 	.short	(.L_5 - .L_4)
	.align		4
.L_4:
        /*001c*/ 	.word	index@(_Z17add_matrix_kernalPfS_S_)
        /*0020*/ 	.word	0x00000000
.L_5:


//--------------------- .nv.compat                --------------------------
	.section	.nv.compat,"",@"SHT_CUDA_COMPAT_INFO"
	.align	4
        /*0000*/ 	.byte	0x02, 0x09, 0x00, 0x00, 0x02, 0x02, 0x01, 0x00, 0x02, 0x05, 0x05, 0x00, 0x03, 0x07, 0x01, 0x01
        /*0010*/ 	.byte	0x02, 0x03, 0x00, 0x00, 0x02, 0x06, 0x01, 0x00, 0x04, 0x0b, 0x08, 0x00, 0x09, 0x00, 0x00, 0x00
        /*0020*/ 	.byte	0x00, 0x00, 0x00, 0x00


//--------------------- .nv.info._Z17add_matrix_kernalPfS_S_ --------------------------
	.section	.nv.info._Z17add_matrix_kernalPfS_S_,"",@"SHT_CUDA_INFO"
	.sectionflags	@""
	.align	4


	//----- nvinfo : EIATTR_CUDA_API_VERSION
	.align		4
        /*0000*/ 	.byte	0x04, 0x37
        /*0002*/ 	.short	(.L_7 - .L_6)
.L_6:
        /*0004*/ 	.word	0x00000082


	//----- nvinfo : EIATTR_KPARAM_INFO
	.align		4
.L_7:
        /*0008*/ 	.byte	0x04, 0x17
        /*000a*/ 	.short	(.L_9 - .L_8)
.L_8:
        /*000c*/ 	.word	0x00000000
        /*0010*/ 	.short	0x0002
        /*0012*/ 	.short	0x0010
        /*0014*/ 	.byte	0x00, 0xf5, 0x21, 0x00


	//----- nvinfo : EIATTR_KPARAM_INFO
	.align		4
.L_9:
        /*0018*/ 	.byte	0x04, 0x17
        /*001a*/ 	.short	(.L_11 - .L_10)
.L_10:
        /*001c*/ 	.word	0x00000000
        /*0020*/ 	.short	0x0001
        /*0022*/ 	.short	0x0008
        /*0024*/ 	.byte	0x00, 0xf5, 0x21, 0x00


	//----- nvinfo : EIATTR_KPARAM_INFO
	.align		4
.L_11:
        /*0028*/ 	.byte	0x04, 0x17
        /*002a*/ 	.short	(.L_13 - .L_12)
.L_12:
        /*002c*/ 	.word	0x00000000
        /*0030*/ 	.short	0x0000
        /*0032*/ 	.short	0x0000
        /*0034*/ 	.byte	0x00, 0xf5, 0x21, 0x00


	//----- nvinfo : EIATTR_SPARSE_MMA_MASK
	.align		4
.L_13:
        /*0038*/ 	.byte	0x03, 0x50
        /*003a*/ 	.short	0x0000


	//----- nvinfo : EIATTR_MAXREG_COUNT
	.align		4
        /*003c*/ 	.byte	0x03, 0x1b
        /*003e*/ 	.short	0x00ff


	//----- nvinfo : EIATTR_MERCURY_ISA_VERSION
	.align		4
        /*0040*/ 	.byte	0x03, 0x5f
        /*0042*/ 	.short	0x0101


	//----- nvinfo : EIATTR_VRC_CTA_INIT_COUNT
	.align		4
        /*0044*/ 	.byte	0x02, 0x4a
	.zero		1
	.zero		1


	//----- nvinfo : EIATTR_EXIT_INSTR_OFFSETS
	.align		4
        /*0048*/ 	.byte	0x04, 0x1c
        /*004a*/ 	.short	(.L_15 - .L_14)


	//   ....[0]....
.L_14:
        /*004c*/ 	.word	0x000000b0


	//   ....[1]....
        /*0050*/ 	.word	0x00000180


	//----- nvinfo : EIATTR_CBANK_PARAM_SIZE
	.align		4
.L_15:
        /*0054*/ 	.byte	0x03, 0x19
        /*0056*/ 	.short	0x0018


	//----- nvinfo : EIATTR_PARAM_CBANK
	.align		4
        /*0058*/ 	.byte	0x04, 0x0a
        /*005a*/ 	.short	(.L_17 - .L_16)
	.align		4
.L_16:
        /*005c*/ 	.word	index@(.nv.constant0._Z17add_matrix_kernalPfS_S_)
        /*0060*/ 	.short	0x0380
        /*0062*/ 	.short	0x0018


	//----- nvinfo : EIATTR_SW_WAR
	.align		4
.L_17:
        /*0064*/ 	.byte	0x04, 0x36
        /*0066*/ 	.short	(.L_19 - .L_18)
.L_18:
        /*0068*/ 	.word	0x00000008
.L_19:


//--------------------- .nv.callgraph             --------------------------
	.section	.nv.callgraph,"",@"SHT_CUDA_CALLGRAPH"
	.align	4
	.sectionentsize	8
	.align		4
        /*0000*/ 	.word	0x00000000
	.align		4
        /*0004*/ 	.word	0xffffffff
	.align		4
        /*0008*/ 	.word	0x00000000
	.align		4
        /*000c*/ 	.word	0xfffffffe
	.align		4
        /*0010*/ 	.word	0x00000000
	.align		4
        /*0014*/ 	.word	0xfffffffd
	.align		4
        /*0018*/ 	.word	0x00000000
	.align		4
        /*001c*/ 	.word	0xfffffffc


//--------------------- .text._Z17add_matrix_kernalPfS_S_ --------------------------
	.section	.text._Z17add_matrix_kernalPfS_S_,"ax",@progbits
	.align	128
        .global         _Z17add_matrix_kernalPfS_S_
        .type           _Z17add_matrix_kernalPfS_S_,@function
        .size           _Z17add_matrix_kernalPfS_S_,(.L_x_1 - _Z17add_matrix_kernalPfS_S_)
        .other          _Z17add_matrix_kernalPfS_S_,@"STO_CUDA_ENTRY STV_DEFAULT"
_Z17add_matrix_kernalPfS_S_:
.text._Z17add_matrix_kernalPfS_S_:
[----:B------:R-:W-:Y:S01]  /*0000*/  LDC R1, c[0x0][0x37c] ;  /* 0x0000df00ff017b82 */ /* 0x000fe20000000800 */
[----:B------:R-:W0:Y:S07]  /*0010*/  S2R R2, SR_TID.X ;  /* 0x0000000000027919 */ /* 0x000e2e0000002100 */
[----:B------:R-:W1:Y:S01]  /*0020*/  LDC R0, c[0x0][0x364] ;  /* 0x0000d900ff007b82 */ /* 0x000e620000000800 */
[----:B------:R-:W1:Y:S07]  /*0030*/  S2R R3, SR_TID.Y ;  /* 0x0000000000037919 */ /* 0x000e6e0000002200 */
[----:B------:R-:W0:Y:S08]  /*0040*/  S2UR UR5, SR_CTAID.X ;  /* 0x00000000000579c3 */ /* 0x000e300000002500 */
[----:B------:R-:W0:Y:S08]  /*0050*/  LDC R7, c[0x0][0x360] ;  /* 0x0000d800ff077b82 */ /* 0x000e300000000800 */
[----:B------:R-:W1:Y:S01]  /*0060*/  S2UR UR4, SR_CTAID.Y ;  /* 0x00000000000479c3 */ /* 0x000e620000002600 */
[----:B0-----:R-:W-:-:S05]  /*0070*/  IMAD R7, R7, UR5, R2 ;  /* 0x0000000507077c24 */ /* 0x001fca000f8e0202 */
[----:B------:R-:W-:Y:S01]  /*0080*/  ISETP.GT.AND P0, PT, R7, 0x63, PT ;  /* 0x000000630700780c */ /* 0x000fe20003f04270 */
[----:B-1----:R-:W-:-:S05]  /*0090*/  IMAD R0, R0, UR4, R3 ;  /* 0x0000000400007c24 */ /* 0x002fca000f8e0203 */
[----:B------:R-:W-:-:S13]  /*00a0*/  ISETP.GT.U32.OR P0, PT, R0, 0x63, P0 ;  /* 0x000000630000780c */ /* 0x000fda0000704470 */
[----:B------:R-:W-:Y:S05]  /*00b0*/  @P0 EXIT ;  /* 0x000000000000094d */ /* 0x000fea0003800000 */
[----:B------:R-:W0:Y:S01]  /*00c0*/  LDC.64 R2, c[0x0][0x380] ;  /* 0x0000e000ff027b82 */ /* 0x000e220000000a00 */
[----:B------:R-:W1:Y:S01]  /*00d0*/  LDCU.64 UR4, c[0x0][0x358] ;  /* 0x00006b00ff0477ac */ /* 0x000e620008000a00 */
[----:B------:R-:W-:-:S06]  /*00e0*/  IMAD R9, R0, 0x64, R7 ;  /* 0x0000006400097824 */ /* 0x000fcc00078e0207 */
[----:B------:R-:W2:Y:S08]  /*00f0*/  LDC.64 R4, c[0x0][0x388] ;  /* 0x0000e200ff047b82 */ /* 0x000eb00000000a00 */
[----:B------:R-:W3:Y:S01]  /*0100*/  LDC.64 R6, c[0x0][0x390] ;  /* 0x0000e400ff067b82 */ /* 0x000ee20000000a00 */
[----:B0-----:R-:W-:-:S06]  /*0110*/  IMAD.WIDE R2, R9, 0x4, R2 ;  /* 0x0000000409027825 */ /* 0x001fcc00078e0202 */
[----:B-1----:R-:W4:Y:S01]  /*0120*/  LDG.E R2, desc[UR4][R2.64] ;  /* 0x0000000402027981 */ /* 0x002f22000c1e1900 */
[----:B--2---:R-:W-:-:S06]  /*0130*/  IMAD.WIDE R4, R9, 0x4, R4 ;  /* 0x0000000409047825 */ /* 0x004fcc00078e0204 */
[----:B------:R-:W4:Y:S01]  /*0140*/  LDG.E R5, desc[UR4][R4.64] ;  /* 0x0000000404057981 */ /* 0x000f22000c1e1900 */
[----:B---3--:R-:W-:-:S04]  /*0150*/  IMAD.WIDE R6, R9, 0x4, R6 ;  /* 0x0000000409067825 */ /* 0x008fc800078e0206 */
[----:B----4-:R-:W-:-:S05]  /*0160*/  FADD R9, R2, R5 ;  /* 0x0000000502097221 */ /* 0x010fca0000000000 */
[----:B------:R-:W-:Y:S01]  /*0170*/  STG.E desc[UR4][R6.64], R9 ;  /* 0x0000000906007986 */ /* 0x000fe2000c101904 */
[----:B------:R-:W-:Y:S05]  /*0180*/  EXIT ;  /* 0x000000000000794d */ /* 0x000fea0003800000 */
.L_x_0:
[----:B------:R-:W-:-:S00]  /*0190*/  BRA `(.L_x_0) ;  /* 0xfffffffc00fc7947 */ /* 0x000fc0000383ffff */
[----:B------:R-:W-:-:S00]  /*01a0*/  NOP ;  /* 0x0000000000007918 */ /* 0x000fc00000000000 */
        /* <DEDUP_REMOVED lines=13> */
.L_x_1:


//--------------------- .nv.shared.reserved.0     --------------------------
	.section	.nv.shared.reserved.0,"aw",@nobits
	.weak		__nv_reservedSMEM_offset_0_alias
	.size		__nv_reservedSMEM_offset_0_alias, 0, 64
	.other		__nv_reservedSMEM_offset_0_alias,@"STO_CUDA_RESERVED_SHARED STV_DEFAULT"
__nv_reservedSMEM_offset_0_alias:
	.zero		0
	.zero		64


//--------------------- .nv.constant0._Z17add_matrix_kernalPfS_S_ --------------------------
	.section	.nv.constant0._Z17add_matrix_kernalPfS_S_,"a",@progbits
	.sectionflags	@""
	.align	4
.nv.constant0._Z17add_matrix_kernalPfS_S_:
	.zero		920


//--------------------- SYMBOLS --------------------------

	.type		.nv.reservedSmem.offset0,@object
	.size		.nv.reservedSmem.offset0,0x4
